	.headerflags	@"EF_CUDA_TEXMODE_UNIFIED EF_CUDA_64BIT_ADDRESS EF_CUDA_ACCELERATORS EF_CUDA_SM90 EF_CUDA_VIRTUAL_SM(EF_CUDA_SM90)"
	.elftype	@"ET_EXEC"


//--------------------- .nv.info                  --------------------------
	.section	.nv.info,"",@"SHT_CUDA_INFO"
	.align	4


	//----- nvinfo : EIATTR_REGCOUNT
	.align		4
        /*0000*/ 	.byte	0x04, 0x2f
        /*0002*/ 	.short	(.L_2 - .L_1)
	.align		4
.L_1:
        /*0004*/ 	.word	index@(triton_poi_fused_clone_13)
        /*0008*/ 	.word	0x00000017


	//----- nvinfo : EIATTR_MIN_STACK_SIZE
	.align		4
.L_2:
        /*000c*/ 	.byte	0x04, 0x12
        /*000e*/ 	.short	(.L_4 - .L_3)
	.align		4
.L_3:
        /*0010*/ 	.word	index@(triton_poi_fused_clone_13)
        /*0014*/ 	.word	0x00000000


	//----- nvinfo : EIATTR_FRAME_SIZE
	.align		4
.L_4:
        /*0018*/ 	.byte	0x04, 0x11
        /*001a*/ 	.short	(.L_6 - .L_5)
	.align		4
.L_5:
        /*001c*/ 	.word	index@(triton_poi_fused_clone_13)
        /*0020*/ 	.word	0x00000000


	//----- nvinfo : EIATTR_MIN_STACK_SIZE
	.align		4
.L_6:
        /*0024*/ 	.byte	0x04, 0x12
        /*0026*/ 	.short	(.L_8 - .L_7)
	.align		4
.L_7:
        /*0028*/ 	.word	index@(triton_poi_fused_clone_13)
        /*002c*/ 	.word	0x00000000
.L_8:


//--------------------- .nv.info.triton_poi_fused_clone_13 --------------------------
	.section	.nv.info.triton_poi_fused_clone_13,"",@"SHT_CUDA_INFO"
	.sectionflags	@""
	.align	4


	//----- nvinfo : EIATTR_CUDA_API_VERSION
	.align		4
        /*0000*/ 	.byte	0x04, 0x37
        /*0002*/ 	.short	(.L_10 - .L_9)
.L_9:
        /*0004*/ 	.word	0x0000007c


	//----- nvinfo : EIATTR_KPARAM_INFO
	.align		4
.L_10:
        /*0008*/ 	.byte	0x04, 0x17
        /*000a*/ 	.short	(.L_12 - .L_11)
.L_11:
        /*000c*/ 	.word	0x00000000
        /*0010*/ 	.short	0x0007
        /*0012*/ 	.short	0x0034
        /*0014*/ 	.byte	0x00, 0xf0, 0x11, 0x00


	//----- nvinfo : EIATTR_KPARAM_INFO
	.align		4
.L_12:
        /*0018*/ 	.byte	0x04, 0x17
        /*001a*/ 	.short	(.L_14 - .L_13)
.L_13:
        /*001c*/ 	.word	0x00000000
        /*0020*/ 	.short	0x0006
        /*0022*/ 	.short	0x0030
        /*0024*/ 	.byte	0x00, 0xf0, 0x11, 0x00


	//----- nvinfo : EIATTR_KPARAM_INFO
	.align		4
.L_14:
        /*0028*/ 	.byte	0x04, 0x17
        /*002a*/ 	.short	(.L_16 - .L_15)
.L_15:
        /*002c*/ 	.word	0x00000000
        /*0030*/ 	.short	0x0005
        /*0032*/ 	.short	0x0028
        /*0034*/ 	.byte	0x00, 0xf4, 0x21, 0x00


	//----- nvinfo : EIATTR_KPARAM_INFO
	.align		4
.L_16:
        /*0038*/ 	.byte	0x04, 0x17
        /*003a*/ 	.short	(.L_18 - .L_17)
.L_17:
        /*003c*/ 	.word	0x00000000
        /*0040*/ 	.short	0x0004
        /*0042*/ 	.short	0x0020
        /*0044*/ 	.byte	0x00, 0xf4, 0x21, 0x00


	//----- nvinfo : EIATTR_KPARAM_INFO
	.align		4
.L_18:
        /*0048*/ 	.byte	0x04, 0x17
        /*004a*/ 	.short	(.L_20 - .L_19)
.L_19:
        /*004c*/ 	.word	0x00000000
        /*0050*/ 	.short	0x0003
        /*0052*/ 	.short	0x0018
        /*0054*/ 	.byte	0x00, 0xf4, 0x21, 0x00


	//----- nvinfo : EIATTR_KPARAM_INFO
	.align		4
.L_20:
        /*0058*/ 	.byte	0x04, 0x17
        /*005a*/ 	.short	(.L_22 - .L_21)
.L_21:
        /*005c*/ 	.word	0x00000000
        /*0060*/ 	.short	0x0002
        /*0062*/ 	.short	0x0010
        /*0064*/ 	.byte	0x00, 0xf4, 0x21, 0x00


	//----- nvinfo : EIATTR_KPARAM_INFO
	.align		4
.L_22:
        /*0068*/ 	.byte	0x04, 0x17
        /*006a*/ 	.short	(.L_24 - .L_23)
.L_23:
        /*006c*/ 	.word	0x00000000
        /*0070*/ 	.short	0x0001
        /*0072*/ 	.short	0x0008
        /*0074*/ 	.byte	0x00, 0xf4, 0x21, 0x00


	//----- nvinfo : EIATTR_KPARAM_INFO
	.align		4
.L_24:
        /*0078*/ 	.byte	0x04, 0x17
        /*007a*/ 	.short	(.L_26 - .L_25)
.L_25:
        /*007c*/ 	.word	0x00000000
        /*0080*/ 	.short	0x0000
        /*0082*/ 	.short	0x0000
        /*0084*/ 	.byte	0x00, 0xf4, 0x21, 0x00


	//----- nvinfo : EIATTR_SPARSE_MMA_MASK
	.align		4
.L_26:
        /*0088*/ 	.byte	0x03, 0x50
        /*008a*/ 	.short	0x0000


	//----- nvinfo : EIATTR_MAXREG_COUNT
	.align		4
        /*008c*/ 	.byte	0x03, 0x1b
        /*008e*/ 	.short	0x00ff


	//----- nvinfo : EIATTR_EXIT_INSTR_OFFSETS
	.align		4
        /*0090*/ 	.byte	0x04, 0x1c
        /*0092*/ 	.short	(.L_28 - .L_27)


	//   ....[0]....
.L_27:
        /*0094*/ 	.word	0x000005b0


	//   ....[1]....
        /*0098*/ 	.word	0x000005d0


	//----- nvinfo : EIATTR_REQNTID
	.align		4
.L_28:
        /*009c*/ 	.byte	0x04, 0x10
        /*009e*/ 	.short	(.L_30 - .L_29)
.L_29:
        /*00a0*/ 	.word	0x00000080
        /*00a4*/ 	.word	0x00000001
        /*00a8*/ 	.word	0x00000001


	//----- nvinfo : EIATTR_CBANK_PARAM_SIZE
	.align		4
.L_30:
        /*00ac*/ 	.byte	0x03, 0x19
        /*00ae*/ 	.short	0x0038


	//----- nvinfo : EIATTR_PARAM_CBANK
	.align		4
        /*00b0*/ 	.byte	0x04, 0x0a
        /*00b2*/ 	.short	(.L_32 - .L_31)
	.align		4
.L_31:
        /*00b4*/ 	.word	index@(.nv.constant0.triton_poi_fused_clone_13)
        /*00b8*/ 	.short	0x0210
        /*00ba*/ 	.short	0x0038


	//----- nvinfo : EIATTR_SW_WAR
	.align		4
.L_32:
        /*00bc*/ 	.byte	0x04, 0x36
        /*00be*/ 	.short	(.L_34 - .L_33)
.L_33:
        /*00c0*/ 	.word	0x00000008
.L_34:


//--------------------- .nv.callgraph             --------------------------
	.section	.nv.callgraph,"",@"SHT_CUDA_CALLGRAPH"
	.align	4
	.sectionentsize	8
	.align		4
        /*0000*/ 	.word	0x00000000
	.align		4
        /*0004*/ 	.word	0xffffffff
	.align		4
        /*0008*/ 	.word	0x00000000
	.align		4
        /*000c*/ 	.word	0xfffffffe
	.align		4
        /*0010*/ 	.word	0x00000000
	.align		4
        /*0014*/ 	.word	0xfffffffd
	.align		4
        /*0018*/ 	.word	0x00000000
	.align		4
        /*001c*/ 	.word	0xfffffffc


//--------------------- .nv.constant4             --------------------------
	.section	.nv.constant4,"a",@progbits
	.align	8
	.align		8
.nv.constant4:
        /*0000*/ 	.dword	_$_str


//--------------------- .text.triton_poi_fused_clone_13 --------------------------
	.section	.text.triton_poi_fused_clone_13,"ax",@progbits
	.sectionflags	@"SHF_BARRIERS=1"
	.align	128
        .global         triton_poi_fused_clone_13
        .type           triton_poi_fused_clone_13,@function
        .size           triton_poi_fused_clone_13,(.L_x_1 - triton_poi_fused_clone_13)
        .other          triton_poi_fused_clone_13,@"STO_CUDA_ENTRY STV_DEFAULT"
triton_poi_fused_clone_13:
.text.triton_poi_fused_clone_13:
[----:B------:R-:W0:Y:S02]  /*0000*/  LDC R1, c[0x0][0x28] ;  /* 0x00000a00ff017b82 */ /* 0x000e240000000800 */
[----:B------:R-:W1:Y:S01]  /*0010*/  S2R R0, SR_CTAID.Y ;  /* 0x0000000000007919 */ /* 0x000e620000002600 */
[----:B------:R-:W2:Y:S01]  /*0020*/  LDC.64 R6, c[0x0][0x210] ;  /* 0x00008400ff067b82 */ /* 0x000ea20000000a00 */
[----:B------:R-:W-:Y:S01]  /*0030*/  ULDC.64 UR6, c[0x0][0x208] ;  /* 0x0000820000067ab9 */ /* 0x000fe20000000a00 */
[----:B------:R-:W3:Y:S01]  /*0040*/  S2R R9, SR_TID.X ;  /* 0x0000000000097919 */ /* 0x000ee20000002100 */
[----:B------:R-:W4:Y:S01]  /*0050*/  S2R R4, SR_CTAID.X ;  /* 0x0000000000047919 */ /* 0x000f220000002500 */
[----:B-1----:R-:W-:Y:S01]  /*0060*/  IMAD.SHL.U32 R8, R0, 0x80, RZ ;  /* 0x0000008000087824 */ /* 0x002fe200078e00ff */
[--C-:B------:R-:W-:Y:S02]  /*0070*/  SHF.R.S32.HI R16, RZ, 0x18, R0.reuse ;  /* 0x00000018ff107819 */ /* 0x100fe40000011400 */
[----:B------:R-:W-:Y:S01]  /*0080*/  SHF.R.U32.HI R11, RZ, 0x18, R0 ;  /* 0x00000018ff0b7819 */ /* 0x000fe20000011600 */
[----:B---3--:R-:W-:Y:S01]  /*0090*/  IMAD.SHL.U32 R5, R9, 0x2, RZ ;  /* 0x0000000209057824 */ /* 0x008fe200078e00ff */
[----:B------:R-:W-:-:S02]  /*00a0*/  SGXT R16, R16, 0x1 ;  /* 0x000000011010781a */ /* 0x000fc40000000200 */
[----:B------:R-:W-:Y:S01]  /*00b0*/  SGXT.U32 R11, R11, 0x1 ;  /* 0x000000010b0b781a */ /* 0x000fe20000000000 */
[----:B----4-:R-:W-:Y:S01]  /*00c0*/  IMAD.SHL.U32 R0, R4, 0x2, RZ ;  /* 0x0000000204007824 */ /* 0x010fe200078e00ff */
[----:B------:R-:W-:Y:S02]  /*00d0*/  LOP3.LUT R3, R8, 0x7e, R5, 0xf8, !PT ;  /* 0x0000007e08037812 */ /* 0x000fe400078ef805 */
[----:B------:R-:W-:Y:S02]  /*00e0*/  SHF.R.U32.HI R14, RZ, 0x6, R9 ;  /* 0x00000006ff0e7819 */ /* 0x000fe40000011609 */
[----:B------:R-:W-:Y:S02]  /*00f0*/  LEA.HI R10, R16, R3, RZ, 0x2 ;  /* 0x00000003100a7211 */ /* 0x000fe400078f10ff */
[----:B------:R-:W-:Y:S02]  /*0100*/  SHF.R.S32.HI R2, RZ, 0x1, R3 ;  /* 0x00000001ff027819 */ /* 0x000fe40000011403 */
[----:B------:R-:W-:-:S03]  /*0110*/  SHF.R.S32.HI R13, RZ, 0x2, R10 ;  /* 0x00000002ff0d7819 */ /* 0x000fc6000001140a */
[----:B------:R-:W-:Y:S01]  /*0120*/  IMAD.IADD R11, R2, 0x1, R11 ;  /* 0x00000001020b7824 */ /* 0x000fe200078e020b */
[----:B------:R-:W-:Y:S02]  /*0130*/  LEA.HI R12, R10, R13, RZ, 0x1 ;  /* 0x0000000d0a0c7211 */ /* 0x000fe400078f08ff */
[----:B------:R-:W-:Y:S02]  /*0140*/  LEA.HI R10, R16, R3, RZ, 0x3 ;  /* 0x00000003100a7211 */ /* 0x000fe400078f18ff */
[----:B------:R-:W-:Y:S02]  /*0150*/  LOP3.LUT R15, R11, 0x1ffffffe, RZ, 0xc0, !PT ;  /* 0x1ffffffe0b0f7812 */ /* 0x000fe400078ec0ff */
[----:B------:R-:W-:Y:S01]  /*0160*/  LOP3.LUT R12, R12, 0x7ffffffe, RZ, 0xc0, !PT ;  /* 0x7ffffffe0c0c7812 */ /* 0x000fe200078ec0ff */
[----:B------:R-:W-:Y:S01]  /*0170*/  IMAD.SHL.U32 R10, R10, 0x2, RZ ;  /* 0x000000020a0a7824 */ /* 0x000fe200078e00ff */
[----:B------:R-:W-:Y:S01]  /*0180*/  SGXT.U32 R11, R14, 0x1 ;  /* 0x000000010e0b781a */ /* 0x000fe20000000000 */
[----:B------:R-:W-:-:S02]  /*0190*/  IMAD.IADD R15, R2, 0x1, -R15 ;  /* 0x00000001020f7824 */ /* 0x000fc400078e0a0f */
[----:B------:R-:W-:Y:S01]  /*01a0*/  IMAD.IADD R12, R13, 0x1, -R12 ;  /* 0x000000010d0c7824 */ /* 0x000fe200078e0a0c */
[----:B------:R-:W-:Y:S02]  /*01b0*/  LOP3.LUT R2, R0, R11, RZ, 0xfc, !PT ;  /* 0x0000000b00027212 */ /* 0x000fe400078efcff */
[----:B------:R-:W-:Y:S02]  /*01c0*/  LOP3.LUT R13, R10, 0xfffffff0, RZ, 0xc0, !PT ;  /* 0xfffffff00a0d7812 */ /* 0x000fe400078ec0ff */
[----:B------:R-:W-:Y:S01]  /*01d0*/  ISETP.GE.AND P0, PT, R2, 0x2, PT ;  /* 0x000000020200780c */ /* 0x000fe20003f06270 */
[----:B------:R-:W-:Y:S02]  /*01e0*/  IMAD R15, R15, 0x2, R2 ;  /* 0x000000020f0f7824 */ /* 0x000fe400078e0202 */
[----:B------:R-:W-:Y:S01]  /*01f0*/  IMAD R12, R12, 0x2, R13 ;  /* 0x000000020c0c7824 */ /* 0x000fe200078e020d */
[----:B------:R-:W-:-:S03]  /*0200*/  ISETP.LT.AND P0, PT, R3, 0x100, !P0 ;  /* 0x000001000300780c */ /* 0x000fc60004701270 */
[----:B------:R-:W-:Y:S01]  /*0210*/  IMAD.U32 R3, R15, 0x4, R12 ;  /* 0x000000040f037824 */ /* 0x000fe200078e000c */
[----:B------:R-:W1:Y:S03]  /*0220*/  S2UR UR5, SR_CgaCtaId ;  /* 0x00000000000579c3 */ /* 0x000e660000008800 */
[----:B--2---:R-:W-:Y:S01]  /*0230*/  IMAD.WIDE R6, R3, 0x4, R6 ;  /* 0x0000000403067825 */ /* 0x004fe200078e0206 */
[----:B------:R-:W-:Y:S01]  /*0240*/  CS2R R2, SRZ ;  /* 0x0000000000027805 */ /* 0x000fe2000001ff00 */
[----:B------:R-:W-:Y:S02]  /*0250*/  UMOV UR4, 0x400 ;  /* 0x0000040000047882 */ /* 0x000fe40000000000 */
[----:B------:R-:W-:Y:S01]  /*0260*/  IMAD.SHL.U32 R10, R9, 0x4, RZ ;  /* 0x00000004090a7824 */ /* 0x000fe200078e00ff */
[----:B------:R-:W2:Y:S02]  /*0270*/  LDC.64 R12, c[0x0][0x220] ;  /* 0x00008800ff0c7b82 */ /* 0x000ea40000000a00 */
[----:B------:R3:W4:Y:S01]  /*0280*/  @P0 LDG.E.EL.64 R2, desc[UR6][R6.64] ;  /* 0x0000000606020981 */ /* 0x000722000c2e1b00 */
[----:B------:R-:W-:Y:S01]  /*0290*/  LOP3.LUT R9, R8, 0x7f, R9, 0xf8, !PT ;  /* 0x0000007f08097812 */ /* 0x000fe200078ef809 */
[----:B------:R-:W-:Y:S01]  /*02a0*/  IMAD.MOV.U32 R8, RZ, RZ, RZ ;  /* 0x000000ffff087224 */ /* 0x000fe200078e00ff */
[----:B------:R-:W-:-:S02]  /*02b0*/  LOP3.LUT R10, R10, 0xfc, RZ, 0xc0, !PT ;  /* 0x000000fc0a0a7812 */ /* 0x000fc400078ec0ff */
[----:B------:R-:W-:Y:S01]  /*02c0*/  ISETP.GE.AND P0, PT, R9, 0x100, PT ;  /* 0x000001000900780c */ /* 0x000fe20003f06270 */
[----:B------:R-:W5:Y:S01]  /*02d0*/  LDC.64 R14, c[0x0][0x218] ;  /* 0x00008600ff0e7b82 */ /* 0x000f620000000a00 */
[----:B------:R-:W-:Y:S02]  /*02e0*/  LOP3.LUT R11, R10, R11, RZ, 0xfc, !PT ;  /* 0x0000000b0a0b7212 */ /* 0x000fe400078efcff */
[CC--:B------:R-:W-:Y:S02]  /*02f0*/  LEA.HI R18, R16.reuse, R9.reuse, RZ, 0x3 ;  /* 0x0000000910127211 */ /* 0x0c0fe400078f18ff */
[----:B---3--:R-:W-:Y:S02]  /*0300*/  LEA.HI R6, R16, R9, RZ, 0x6 ;  /* 0x0000000910067211 */ /* 0x008fe400078f30ff */
[----:B------:R-:W-:Y:S01]  /*0310*/  SHF.R.S32.HI R18, RZ, 0x3, R18 ;  /* 0x00000003ff127819 */ /* 0x000fe20000011412 */
[----:B-1----:R-:W-:Y:S01]  /*0320*/  UPRMT UR4, UR5, 0x654, UR4 ;  /* 0x0000065405047896 */ /* 0x002fe20008000004 */
[----:B------:R-:W-:-:S02]  /*0330*/  SHF.R.S32.HI R19, RZ, 0x6, R6 ;  /* 0x00000006ff137819 */ /* 0x000fc40000011406 */
[----:B------:R-:W1:Y:S03]  /*0340*/  LDC.64 R6, c[0x0][0x230] ;  /* 0x00008c00ff067b82 */ /* 0x000e660000000a00 */
[----:B------:R-:W-:Y:S01]  /*0350*/  LEA R10, R10, UR4, 0x1 ;  /* 0x000000040a0a7c11 */ /* 0x000fe2000f8e08ff */
[----:B--2---:R-:W-:-:S04]  /*0360*/  IMAD.WIDE R16, R19, 0x4, R12 ;  /* 0x0000000413107825 */ /* 0x004fc800078e020c */
[----:B------:R-:W-:Y:S02]  /*0370*/  IMAD R20, R11, 0x4, R10 ;  /* 0x000000040b147824 */ /* 0x000fe400078e020a */
[----:B------:R-:W2:Y:S01]  /*0380*/  LDC.64 R10, c[0x0][0x228] ;  /* 0x00008a00ff0a7b82 */ /* 0x000ea20000000a00 */
[----:B------:R-:W-:Y:S01]  /*0390*/  LEA.HI R12, R18, R18, RZ, 0x3 ;  /* 0x00000012120c7211 */ /* 0x000fe200078f18ff */
[----:B-----5:R-:W-:-:S03]  /*03a0*/  IMAD.WIDE R14, R19, 0x4, R14 ;  /* 0x00000004130e7825 */ /* 0x020fc600078e020e */
[----:B------:R-:W-:Y:S01]  /*03b0*/  LOP3.LUT R13, R12, 0xfffffff8, RZ, 0xc0, !PT ;  /* 0xfffffff80c0d7812 */ /* 0x000fe200078ec0ff */
[----:B------:R-:W-:-:S04]  /*03c0*/  IMAD.MOV.U32 R12, RZ, RZ, RZ ;  /* 0x000000ffff0c7224 */ /* 0x000fc800078e00ff */
[----:B------:R-:W-:-:S04]  /*03d0*/  IMAD.IADD R13, R18, 0x1, -R13 ;  /* 0x00000001120d7824 */ /* 0x000fc800078e0a0d */
[----:B-1----:R-:W-:Y:S01]  /*03e0*/  IMAD.WIDE R18, R13, 0x4, R6 ;  /* 0x000000040d127825 */ /* 0x002fe200078e0206 */
[----:B------:R-:W-:-:S03]  /*03f0*/  CS2R R6, SRZ ;  /* 0x0000000000067805 */ /* 0x000fc6000001ff00 */
[----:B--2---:R-:W-:Y:S01]  /*0400*/  IMAD.WIDE R10, R13, 0x4, R10 ;  /* 0x000000040d0a7825 */ /* 0x004fe200078e020a */
[----:B----4-:R1:W-:Y:S04]  /*0410*/  STS [R20], R2 ;  /* 0x0000000214007388 */ /* 0x0103e80000000800 */
[----:B------:R2:W-:Y:S01]  /*0420*/  STS [R20+0xc], R3 ;  /* 0x00000c0314007388 */ /* 0x0005e20000000800 */
[----:B------:R-:W-:Y:S06]  /*0430*/  BAR.SYNC.DEFER_BLOCKING 0x0 ;  /* 0x0000000000007b1d */ /* 0x000fec0000010000 */
[----:B------:R3:W4:Y:S04]  /*0440*/  @!P0 LDG.E.EL R8, desc[UR6][R16.64] ;  /* 0x0000000610088981 */ /* 0x000728000c2e1900 */
[----:B------:R5:W4:Y:S04]  /*0450*/  @!P0 LDG.E.EL R12, desc[UR6][R14.64] ;  /* 0x000000060e0c8981 */ /* 0x000b28000c2e1900 */
[----:B------:R-:W4:Y:S04]  /*0460*/  @!P0 LDG.E.EL R7, desc[UR6][R10.64] ;  /* 0x000000060a078981 */ /* 0x000f28000c2e1900 */
[----:B------:R-:W4:Y:S01]  /*0470*/  @!P0 LDG.E.EL R6, desc[UR6][R18.64] ;  /* 0x0000000612068981 */ /* 0x000f22000c2e1900 */
[----:B------:R-:W-:Y:S01]  /*0480*/  LOP3.LUT R5, R5, 0xfe, RZ, 0xc0, !PT ;  /* 0x000000fe05057812 */ /* 0x000fe200078ec0ff */
[----:B---3--:R-:W-:Y:S01]  /*0490*/  IMAD.MOV.U32 R17, RZ, RZ, 0x3c000000 ;  /* 0x3c000000ff117424 */ /* 0x008fe200078e00ff */
[----:B------:R-:W-:Y:S01]  /*04a0*/  ISETP.LT.AND P0, PT, R0, 0x2, !P0 ;  /* 0x000000020000780c */ /* 0x000fe20004701270 */
[----:B------:R-:W-:Y:S01]  /*04b0*/  IMAD.IADD R4, R9, 0x1, R4 ;  /* 0x0000000109047824 */ /* 0x000fe200078e0204 */
[----:B-1----:R-:W-:-:S03]  /*04c0*/  LEA R2, R5, UR4, 0x1 ;  /* 0x0000000405027c11 */ /* 0x002fc6000f8e08ff */
[----:B------:R-:W-:Y:S02]  /*04d0*/  IMAD.SHL.U32 R9, R4, 0x2, RZ ;  /* 0x0000000204097824 */ /* 0x000fe400078e00ff */
[----:B------:R-:W-:Y:S02]  /*04e0*/  IMAD R5, R5, 0x4, R2 ;  /* 0x0000000405057824 */ /* 0x000fe400078e0202 */
[----:B--2---:R-:W1:Y:S03]  /*04f0*/  LDC.64 R2, c[0x0][0x238] ;  /* 0x00008e00ff027b82 */ /* 0x004e660000000a00 */
[----:B------:R-:W2:Y:S04]  /*0500*/  LDS R13, [R5] ;  /* 0x00000000050d7984 */ /* 0x000ea80000000800 */
[----:B-----5:R-:W3:Y:S01]  /*0510*/  LDS R15, [R5+0x4] ;  /* 0x00000400050f7984 */ /* 0x020ee20000000800 */
[----:B-1----:R-:W-:-:S04]  /*0520*/  IMAD.WIDE R2, R9, 0x4, R2 ;  /* 0x0000000409027825 */ /* 0x002fc800078e0202 */
[----:B----4-:R-:W-:Y:S01]  /*0530*/  FFMA R8, R8, R17, 9.9999997473787516356e-06 ;  /* 0x3727c5ac08087423 */ /* 0x010fe20000000011 */
[--C-:B--2---:R-:W-:Y:S01]  /*0540*/  FADD R13, R13, -R12.reuse ;  /* 0x8000000c0d0d7221 */ /* 0x104fe20000000000 */
[----:B---3--:R-:W-:-:S04]  /*0550*/  FADD R15, R15, -R12 ;  /* 0x8000000c0f0f7221 */ /* 0x008fc80000000000 */
[----:B------:R-:W1:Y:S02]  /*0560*/  MUFU.RSQ R8, R8 ;  /* 0x0000000800087308 */ /* 0x000e640000001400 */
[C---:B-1----:R-:W-:Y:S01]  /*0570*/  FMUL R13, R8.reuse, R13 ;  /* 0x0000000d080d7220 */ /* 0x042fe20000400000 */
[----:B------:R-:W-:-:S03]  /*0580*/  FMUL R15, R8, R15 ;  /* 0x0000000f080f7220 */ /* 0x000fc60000400000 */
[-CC-:B------:R-:W-:Y:S01]  /*0590*/  FFMA R14, R13, R7.reuse, R6.reuse ;  /* 0x000000070d0e7223 */ /* 0x180fe20000000006 */
[----:B------:R-:W-:Y:S01]  /*05a0*/  FFMA R15, R15, R7, R6 ;  /* 0x000000070f0f7223 */ /* 0x000fe20000000006 */
[----:B------:R-:W-:Y:S06]  /*05b0*/  @!P0 EXIT ;  /* 0x000000000000894d */ /* 0x000fec0003800000 */
[----:B------:R-:W-:Y:S01]  /*05c0*/  STG.E.64 desc[UR6][R2.64], R14 ;  /* 0x0000000e02007986 */ /* 0x000fe2000c101b06 */
[----:B------:R-:W-:Y:S05]  /*05d0*/  EXIT ;  /* 0x000000000000794d */ /* 0x000fea0003800000 */
.L_x_0:
[----:B------:R-:W-:-:S00]  /*05e0*/  BRA `(.L_x_0) ;  /* 0xfffffffc00fc7947 */ /* 0x000fc0000383ffff */
[----:B------:R-:W-:-:S00]  /*05f0*/  NOP ;  /* 0x0000000000007918 */ /* 0x000fc00000000000 */
        /* <DEDUP_REMOVED lines=8> */
.L_x_1:


//--------------------- .nv.global.init           --------------------------
	.section	.nv.global.init,"aw",@progbits
.nv.global.init:
	.type		_$_str,@object
	.size		_$_str,(.L_0 - _$_str)
_$_str:
        /*0000*/ 	.byte	0x5f, 0x5f, 0x43, 0x55, 0x44, 0x41, 0x5f, 0x46, 0x54, 0x5a, 0x00
.L_0:


//--------------------- .nv.shared.triton_poi_fused_clone_13 --------------------------
	.section	.nv.shared.triton_poi_fused_clone_13,"aw",@nobits
	.sectionflags	@""
	.align	16
	.zero		1024


//--------------------- .nv.constant0.triton_poi_fused_clone_13 --------------------------
	.section	.nv.constant0.triton_poi_fused_clone_13,"a",@progbits
	.sectionflags	@""
	.align	4
.nv.constant0.triton_poi_fused_clone_13:
	.zero		584
